	.headerflags	@"EF_CUDA_TEXMODE_UNIFIED EF_CUDA_64BIT_ADDRESS EF_CUDA_ACCELERATORS EF_CUDA_SM90 EF_CUDA_VIRTUAL_SM(EF_CUDA_SM90)"
	.elftype	@"ET_EXEC"


//--------------------- .nv.info                  --------------------------
	.section	.nv.info,"",@"SHT_CUDA_INFO"
	.align	4


	//----- nvinfo : EIATTR_REGCOUNT
	.align		4
        /*0000*/ 	.byte	0x04, 0x2f
        /*0002*/ 	.short	(.L_3 - .L_2)
	.align		4
.L_2:
        /*0004*/ 	.word	index@(triton_poi_fused__native_batch_norm_legit_no_training_add_relu_23)
        /*0008*/ 	.word	0x00000020


	//----- nvinfo : EIATTR_MIN_STACK_SIZE
	.align		4
.L_3:
        /*000c*/ 	.byte	0x04, 0x12
        /*000e*/ 	.short	(.L_5 - .L_4)
	.align		4
.L_4:
        /*0010*/ 	.word	index@(triton_poi_fused__native_batch_norm_legit_no_training_add_relu_23)
        /*0014*/ 	.word	0x00000000


	//----- nvinfo : EIATTR_FRAME_SIZE
	.align		4
.L_5:
        /*0018*/ 	.byte	0x04, 0x11
        /*001a*/ 	.short	(.L_7 - .L_6)
	.align		4
.L_6:
        /*001c*/ 	.word	index@(triton_poi_fused__native_batch_norm_legit_no_training_add_relu_23)
        /*0020*/ 	.word	0x00000000


	//----- nvinfo : EIATTR_MIN_STACK_SIZE
	.align		4
.L_7:
        /*0024*/ 	.byte	0x04, 0x12
        /*0026*/ 	.short	(.L_9 - .L_8)
	.align		4
.L_8:
        /*0028*/ 	.word	index@(triton_poi_fused__native_batch_norm_legit_no_training_add_relu_23)
        /*002c*/ 	.word	0x00000000
.L_9:


//--------------------- .nv.info.triton_poi_fused__native_batch_norm_legit_no_training_add_relu_23 --------------------------
	.section	.nv.info.triton_poi_fused__native_batch_norm_legit_no_training_add_relu_23,"",@"SHT_CUDA_INFO"
	.sectionflags	@""
	.align	4


	//----- nvinfo : EIATTR_CUDA_API_VERSION
	.align		4
        /*0000*/ 	.byte	0x04, 0x37
        /*0002*/ 	.short	(.L_11 - .L_10)
.L_10:
        /*0004*/ 	.word	0x0000007c


	//----- nvinfo : EIATTR_KPARAM_INFO
	.align		4
.L_11:
        /*0008*/ 	.byte	0x04, 0x17
        /*000a*/ 	.short	(.L_13 - .L_12)
.L_12:
        /*000c*/ 	.word	0x00000000
        /*0010*/ 	.short	0x0008
        /*0012*/ 	.short	0x003c
        /*0014*/ 	.byte	0x00, 0xf0, 0x11, 0x00


	//----- nvinfo : EIATTR_KPARAM_INFO
	.align		4
.L_13:
        /*0018*/ 	.byte	0x04, 0x17
        /*001a*/ 	.short	(.L_15 - .L_14)
.L_14:
        /*001c*/ 	.word	0x00000000
        /*0020*/ 	.short	0x0007
        /*0022*/ 	.short	0x0038
        /*0024*/ 	.byte	0x00, 0xf0, 0x11, 0x00


	//----- nvinfo : EIATTR_KPARAM_INFO
	.align		4
.L_15:
        /*0028*/ 	.byte	0x04, 0x17
        /*002a*/ 	.short	(.L_17 - .L_16)
.L_16:
        /*002c*/ 	.word	0x00000000
        /*0030*/ 	.short	0x0006
        /*0032*/ 	.short	0x0030
        /*0034*/ 	.byte	0x00, 0xf4, 0x21, 0x00


	//----- nvinfo : EIATTR_KPARAM_INFO
	.align		4
.L_17:
        /*0038*/ 	.byte	0x04, 0x17
        /*003a*/ 	.short	(.L_19 - .L_18)
.L_18:
        /*003c*/ 	.word	0x00000000
        /*0040*/ 	.short	0x0005
        /*0042*/ 	.short	0x0028
        /*0044*/ 	.byte	0x00, 0xf4, 0x21, 0x00


	//----- nvinfo : EIATTR_KPARAM_INFO
	.align		4
.L_19:
        /*0048*/ 	.byte	0x04, 0x17
        /*004a*/ 	.short	(.L_21 - .L_20)
.L_20:
        /*004c*/ 	.word	0x00000000
        /*0050*/ 	.short	0x0004
        /*0052*/ 	.short	0x0020
        /*0054*/ 	.byte	0x00, 0xf4, 0x21, 0x00


	//----- nvinfo : EIATTR_KPARAM_INFO
	.align		4
.L_21:
        /*0058*/ 	.byte	0x04, 0x17
        /*005a*/ 	.short	(.L_23 - .L_22)
.L_22:
        /*005c*/ 	.word	0x00000000
        /*0060*/ 	.short	0x0003
        /*0062*/ 	.short	0x0018
        /*0064*/ 	.byte	0x00, 0xf4, 0x21, 0x00


	//----- nvinfo : EIATTR_KPARAM_INFO
	.align		4
.L_23:
        /*0068*/ 	.byte	0x04, 0x17
        /*006a*/ 	.short	(.L_25 - .L_24)
.L_24:
        /*006c*/ 	.word	0x00000000
        /*0070*/ 	.short	0x0002
        /*0072*/ 	.short	0x0010
        /*0074*/ 	.byte	0x00, 0xf4, 0x21, 0x00


	//----- nvinfo : EIATTR_KPARAM_INFO
	.align		4
.L_25:
        /*0078*/ 	.byte	0x04, 0x17
        /*007a*/ 	.short	(.L_27 - .L_26)
.L_26:
        /*007c*/ 	.word	0x00000000
        /*0080*/ 	.short	0x0001
        /*0082*/ 	.short	0x0008
        /*0084*/ 	.byte	0x00, 0xf4, 0x21, 0x00


	//----- nvinfo : EIATTR_KPARAM_INFO
	.align		4
.L_27:
        /*0088*/ 	.byte	0x04, 0x17
        /*008a*/ 	.short	(.L_29 - .L_28)
.L_28:
        /*008c*/ 	.word	0x00000000
        /*0090*/ 	.short	0x0000
        /*0092*/ 	.short	0x0000
        /*0094*/ 	.byte	0x00, 0xf4, 0x21, 0x00


	//----- nvinfo : EIATTR_SPARSE_MMA_MASK
	.align		4
.L_29:
        /*0098*/ 	.byte	0x03, 0x50
        /*009a*/ 	.short	0x0000


	//----- nvinfo : EIATTR_MAXREG_COUNT
	.align		4
        /*009c*/ 	.byte	0x03, 0x1b
        /*009e*/ 	.short	0x00ff


	//----- nvinfo : EIATTR_EXIT_INSTR_OFFSETS
	.align		4
        /*00a0*/ 	.byte	0x04, 0x1c
        /*00a2*/ 	.short	(.L_31 - .L_30)


	//   ....[0]....
.L_30:
        /*00a4*/ 	.word	0x00000630


	//   ....[1]....
        /*00a8*/ 	.word	0x00000720


	//----- nvinfo : EIATTR_REQNTID
	.align		4
.L_31:
        /*00ac*/ 	.byte	0x04, 0x10
        /*00ae*/ 	.short	(.L_33 - .L_32)
.L_32:
        /*00b0*/ 	.word	0x00000080
        /*00b4*/ 	.word	0x00000001
        /*00b8*/ 	.word	0x00000001


	//----- nvinfo : EIATTR_CBANK_PARAM_SIZE
	.align		4
.L_33:
        /*00bc*/ 	.byte	0x03, 0x19
        /*00be*/ 	.short	0x0040


	//----- nvinfo : EIATTR_PARAM_CBANK
	.align		4
        /*00c0*/ 	.byte	0x04, 0x0a
        /*00c2*/ 	.short	(.L_35 - .L_34)
	.align		4
.L_34:
        /*00c4*/ 	.word	index@(.nv.constant0.triton_poi_fused__native_batch_norm_legit_no_training_add_relu_23)
        /*00c8*/ 	.short	0x0210
        /*00ca*/ 	.short	0x0040


	//----- nvinfo : EIATTR_SW_WAR
	.align		4
.L_35:
        /*00cc*/ 	.byte	0x04, 0x36
        /*00ce*/ 	.short	(.L_37 - .L_36)
.L_36:
        /*00d0*/ 	.word	0x00000008
.L_37:


//--------------------- .nv.callgraph             --------------------------
	.section	.nv.callgraph,"",@"SHT_CUDA_CALLGRAPH"
	.align	4
	.sectionentsize	8
	.align		4
        /*0000*/ 	.word	0x00000000
	.align		4
        /*0004*/ 	.word	0xffffffff
	.align		4
        /*0008*/ 	.word	0x00000000
	.align		4
        /*000c*/ 	.word	0xfffffffe
	.align		4
        /*0010*/ 	.word	0x00000000
	.align		4
        /*0014*/ 	.word	0xfffffffd
	.align		4
        /*0018*/ 	.word	0x00000000
	.align		4
        /*001c*/ 	.word	0xfffffffc


//--------------------- .nv.constant4             --------------------------
	.section	.nv.constant4,"a",@progbits
	.align	8
	.align		8
.nv.constant4:
        /*0000*/ 	.dword	_$_str
	.align		8
        /*0008*/ 	.dword	_$_str_$_2


//--------------------- .text.triton_poi_fused__native_batch_norm_legit_no_training_add_relu_23 --------------------------
	.section	.text.triton_poi_fused__native_batch_norm_legit_no_training_add_relu_23,"ax",@progbits
	.sectionflags	@"SHF_BARRIERS=1"
	.align	128
        .global         triton_poi_fused__native_batch_norm_legit_no_training_add_relu_23
        .type           triton_poi_fused__native_batch_norm_legit_no_training_add_relu_23,@function
        .size           triton_poi_fused__native_batch_norm_legit_no_training_add_relu_23,(.L_x_1 - triton_poi_fused__native_batch_norm_legit_no_training_add_relu_23)
        .other          triton_poi_fused__native_batch_norm_legit_no_training_add_relu_23,@"STO_CUDA_ENTRY STV_DEFAULT"
triton_poi_fused__native_batch_norm_legit_no_training_add_relu_23:
.text.triton_poi_fused__native_batch_norm_legit_no_training_add_relu_23:
[----:B------:R-:W0:Y:S01]  /*0000*/  LDC R1, c[0x0][0x28] ;  /* 0x00000a00ff017b82 */ /* 0x000e220000000800 */
[----:B------:R-:W1:Y:S07]  /*0010*/  S2R R0, SR_CTAID.X ;  /* 0x0000000000007919 */ /* 0x000e6e0000002500 */
[----:B------:R-:W2:Y:S01]  /*0020*/  LDC.64 R16, c[0x0][0x220] ;  /* 0x00008800ff107b82 */ /* 0x000ea20000000a00 */
[----:B------:R-:W-:Y:S01]  /*0030*/  CS2R R22, SRZ ;  /* 0x0000000000167805 */ /* 0x000fe2000001ff00 */
[----:B------:R-:W-:Y:S01]  /*0040*/  ULDC.64 UR6, c[0x0][0x208] ;  /* 0x0000820000067ab9 */ /* 0x000fe20000000a00 */
[----:B------:R-:W3:Y:S01]  /*0050*/  S2R R2, SR_CTAID.Y ;  /* 0x0000000000027919 */ /* 0x000ee20000002600 */
[----:B------:R-:W4:Y:S04]  /*0060*/  S2R R4, SR_TID.X ;  /* 0x0000000000047919 */ /* 0x000f280000002100 */
[----:B------:R-:W5:Y:S08]  /*0070*/  LDC.64 R12, c[0x0][0x210] ;  /* 0x00008400ff0c7b82 */ /* 0x000f700000000a00 */
[----:B------:R-:W3:Y:S08]  /*0080*/  LDC.64 R18, c[0x0][0x218] ;  /* 0x00008600ff127b82 */ /* 0x000ef00000000a00 */
[----:B------:R-:W5:Y:S01]  /*0090*/  LDC.64 R10, c[0x0][0x228] ;  /* 0x00008a00ff0a7b82 */ /* 0x000f620000000a00 */
[C---:B-1----:R-:W-:Y:S01]  /*00a0*/  ISETP.GE.AND P0, PT, R0.reuse, 0x40, PT ;  /* 0x000000400000780c */ /* 0x042fe20003f06270 */
[----:B--2---:R-:W-:-:S06]  /*00b0*/  IMAD.WIDE R16, R0, 0x4, R16 ;  /* 0x0000000400107825 */ /* 0x004fcc00078e0210 */
[----:B------:R-:W1:Y:S01]  /*00c0*/  LDC.64 R14, c[0x0][0x230] ;  /* 0x00008c00ff0e7b82 */ /* 0x000e620000000a00 */
[----:B------:R-:W-:Y:S01]  /*00d0*/  HFMA2.MMA R9, -RZ, RZ, 0, 0 ;  /* 0x00000000ff097435 */ /* 0x000fe200000001ff */
[----:B------:R-:W-:Y:S02]  /*00e0*/  IMAD.MOV.U32 R7, RZ, RZ, RZ ;  /* 0x000000ffff077224 */ /* 0x000fe400078e00ff */
[----:B------:R-:W-:-:S04]  /*00f0*/  IMAD.MOV.U32 R24, RZ, RZ, RZ ;  /* 0x000000ffff187224 */ /* 0x000fc800078e00ff */
[----:B------:R-:W2:Y:S01]  /*0100*/  LDC.64 R20, c[0x0][0x238] ;  /* 0x00008e00ff147b82 */ /* 0x000ea20000000a00 */
[----:B------:R5:W2:Y:S01]  /*0110*/  @!P0 LDG.E.EL R23, desc[UR6][R16.64] ;  /* 0x0000000610178981 */ /* 0x000aa2000c2e1900 */
[----:B---3--:R-:W-:-:S04]  /*0120*/  SHF.L.U32 R3, R2, 0x9, RZ ;  /* 0x0000000902037819 */ /* 0x008fc800000006ff */
[----:B----4-:R-:W-:-:S04]  /*0130*/  LOP3.LUT R5, R3, 0x7f, R4, 0xf8, !PT ;  /* 0x0000007f03057812 */ /* 0x010fc800078ef804 */
[----:B------:R-:W-:-:S04]  /*0140*/  LEA R5, R5, R0, 0x6 ;  /* 0x0000000005057211 */ /* 0x000fc800078e30ff */
[----:B------:R-:W-:Y:S01]  /*0150*/  IADD3 R8, R5, 0x2000, RZ ;  /* 0x0000200005087810 */ /* 0x000fe20007ffe0ff */
[--C-:B-----5:R-:W-:Y:S01]  /*0160*/  IMAD.WIDE R16, R5, 0x4, R12.reuse ;  /* 0x0000000405107825 */ /* 0x120fe200078e020c */
[----:B------:R-:W-:Y:S02]  /*0170*/  IADD3 R6, R5, 0x4000, RZ ;  /* 0x0000400005067810 */ /* 0x000fe40007ffe0ff */
[----:B------:R-:W-:Y:S01]  /*0180*/  IADD3 R25, R5, 0x6000, RZ ;  /* 0x0000600005197810 */ /* 0x000fe20007ffe0ff */
[----:B------:R-:W-:Y:S01]  /*0190*/  IMAD.WIDE R28, R8, 0x4, R12 ;  /* 0x00000004081c7825 */ /* 0x000fe200078e020c */
[----:B------:R3:W4:Y:S03]  /*01a0*/  @!P0 LDG.E.EL R7, desc[UR6][R16.64] ;  /* 0x0000000610078981 */ /* 0x000726000c2e1900 */
[----:B0-----:R-:W-:Y:S01]  /*01b0*/  IMAD.WIDE R18, R0, 0x4, R18 ;  /* 0x0000000400127825 */ /* 0x001fe200078e0212 */
[----:B------:R0:W5:Y:S01]  /*01c0*/  @!P0 LDG.E.EL R22, desc[UR6][R28.64] ;  /* 0x000000061c168981 */ /* 0x000162000c2e1900 */
[----:B------:R-:W-:-:S03]  /*01d0*/  CS2R R26, SRZ ;  /* 0x00000000001a7805 */ /* 0x000fc6000001ff00 */
[----:B------:R-:W5:Y:S01]  /*01e0*/  @!P0 LDG.E.EL R24, desc[UR6][R18.64] ;  /* 0x0000000612188981 */ /* 0x000f62000c2e1900 */
[----:B---3--:R-:W-:-:S04]  /*01f0*/  IMAD.WIDE R16, R6, 0x4, R12 ;  /* 0x0000000406107825 */ /* 0x008fc800078e020c */
[----:B------:R-:W-:Y:S01]  /*0200*/  IMAD.WIDE R12, R25, 0x4, R12 ;  /* 0x00000004190c7825 */ /* 0x000fe200078e020c */
[----:B0-----:R-:W-:Y:S01]  /*0210*/  CS2R R28, SRZ ;  /* 0x00000000001c7805 */ /* 0x001fe2000001ff00 */
[----:B------:R2:W3:Y:S02]  /*0220*/  @!P0 LDG.E.EL R9, desc[UR6][R16.64] ;  /* 0x0000000610098981 */ /* 0x0004e4000c2e1900 */
[C---:B------:R-:W-:Y:S02]  /*0230*/  IMAD.WIDE R10, R0.reuse, 0x4, R10 ;  /* 0x00000004000a7825 */ /* 0x040fe400078e020a */
[----:B------:R-:W3:Y:S02]  /*0240*/  @!P0 LDG.E.EL R27, desc[UR6][R12.64] ;  /* 0x000000060c1b8981 */ /* 0x000ee4000c2e1900 */
[----:B-1----:R-:W-:Y:S02]  /*0250*/  IMAD.WIDE R14, R0, 0x4, R14 ;  /* 0x00000004000e7825 */ /* 0x002fe400078e020e */
[----:B------:R0:W3:Y:S04]  /*0260*/  @!P0 LDG.E.EL R26, desc[UR6][R10.64] ;  /* 0x000000060a1a8981 */ /* 0x0000e8000c2e1900 */
[----:B------:R-:W3:Y:S01]  /*0270*/  @!P0 LDG.E.EL R29, desc[UR6][R14.64] ;  /* 0x000000060e1d8981 */ /* 0x000ee2000c2e1900 */
[----:B--2---:R-:W-:-:S04]  /*0280*/  IMAD.WIDE R16, R8, 0x4, R20 ;  /* 0x0000000408107825 */ /* 0x004fc800078e0214 */
[--C-:B0-----:R-:W-:Y:S01]  /*0290*/  IMAD.WIDE R10, R6, 0x4, R20.reuse ;  /* 0x00000004060a7825 */ /* 0x101fe200078e0214 */
[----:B------:R-:W-:Y:S01]  /*02a0*/  HFMA2.MMA R6, -RZ, RZ, 0, 0 ;  /* 0x00000000ff067435 */ /* 0x000fe200000001ff */
[----:B------:R-:W2:Y:S02]  /*02b0*/  @!P0 LDG.E.EL R28, desc[UR6][R16.64] ;  /* 0x00000006101c8981 */ /* 0x000ea4000c2e1900 */
[----:B------:R-:W-:Y:S01]  /*02c0*/  IMAD.WIDE R18, R5, 0x4, R20 ;  /* 0x0000000405127825 */ /* 0x000fe200078e0214 */
[----:B------:R-:W-:-:S03]  /*02d0*/  MOV R5, RZ ;  /* 0x000000ff00057202 */ /* 0x000fc60000000f00 */
[----:B------:R-:W-:Y:S02]  /*02e0*/  IMAD.MOV.U32 R8, RZ, RZ, RZ ;  /* 0x000000ffff087224 */ /* 0x000fe400078e00ff */
[----:B------:R-:W-:Y:S01]  /*02f0*/  IMAD.WIDE R20, R25, 0x4, R20 ;  /* 0x0000000419147825 */ /* 0x000fe200078e0214 */
[----:B------:R0:W2:Y:S04]  /*0300*/  @!P0 LDG.E.EL R5, desc[UR6][R10.64] ;  /* 0x000000060a058981 */ /* 0x0000a8000c2e1900 */
[----:B------:R-:W2:Y:S04]  /*0310*/  @!P0 LDG.E.EL R8, desc[UR6][R18.64] ;  /* 0x0000000612088981 */ /* 0x000ea8000c2e1900 */
[----:B------:R-:W2:Y:S01]  /*0320*/  @!P0 LDG.E.EL R6, desc[UR6][R20.64] ;  /* 0x0000000614068981 */ /* 0x000ea2000c2e1900 */
[----:B------:R-:W-:Y:S01]  /*0330*/  MOV R13, 0x3e800000 ;  /* 0x3e800000000d7802 */ /* 0x000fe20000000f00 */
[----:B------:R-:W1:Y:S01]  /*0340*/  S2UR UR5, SR_CgaCtaId ;  /* 0x00000000000579c3 */ /* 0x000e620000008800 */
[----:B------:R-:W-:-:S02]  /*0350*/  UMOV UR4, 0x400 ;  /* 0x0000040000047882 */ /* 0x000fc40000000000 */
[----:B-1----:R-:W-:Y:S01]  /*0360*/  UPRMT UR4, UR5, 0x654, UR4 ;  /* 0x0000065405047896 */ /* 0x002fe20008000004 */
[----:B------:R-:W-:-:S04]  /*0370*/  FADD R23, R23, 9.9999997473787516356e-06 ;  /* 0x3727c5ac17177421 */ /* 0x000fc80000000000 */
[----:B------:R-:W1:Y:S02]  /*0380*/  MUFU.SQRT R12, R23 ;  /* 0x00000017000c7308 */ /* 0x000e640000002000 */
[C---:B-1----:R-:W-:Y:S02]  /*0390*/  FSETP.GT.AND P1, PT, R12.reuse, 8.50705917302346158658e+37, PT ;  /* 0x7e8000000c00780b */ /* 0x042fe40003f24000 */
[----:B------:R-:W-:-:S11]  /*03a0*/  FSETP.GEU.AND P2, PT, R12, 1.175494350822287508e-38, PT ;  /* 0x008000000c00780b */ /* 0x000fd60003f4e000 */
[----:B------:R-:W-:-:S04]  /*03b0*/  @P1 FMUL R12, R12, 0.25 ;  /* 0x3e8000000c0c1820 */ /* 0x000fc80000400000 */
[----:B------:R-:W-:-:S06]  /*03c0*/  @!P2 FMUL R12, R12, 16777216 ;  /* 0x4b8000000c0ca820 */ /* 0x000fcc0000400000 */
[----:B------:R-:W1:Y:S01]  /*03d0*/  MUFU.RCP R12, R12 ;  /* 0x0000000c000c7308 */ /* 0x000e620000001000 */
[----:B0-----:R-:W-:Y:S01]  /*03e0*/  FSEL R11, R13, 1, P1 ;  /* 0x3f8000000d0b7808 */ /* 0x001fe20000800000 */
[----:B-----5:R-:W-:-:S04]  /*03f0*/  FADD R22, -R24, R22 ;  /* 0x0000001618167221 */ /* 0x020fc80000000100 */
[----:B------:R-:W-:Y:S01]  /*0400*/  @!P2 FMUL R11, R11, 16777216 ;  /* 0x4b8000000b0ba820 */ /* 0x000fe20000400000 */
[C---:B---3--:R-:W-:Y:S01]  /*0410*/  FADD R14, -R24.reuse, R9 ;  /* 0x00000009180e7221 */ /* 0x048fe20000000100 */
[C---:B----4-:R-:W-:Y:S01]  /*0420*/  FADD R10, -R24.reuse, R7 ;  /* 0x00000007180a7221 */ /* 0x050fe20000000100 */
[----:B------:R-:W-:Y:S01]  /*0430*/  FADD R24, -R24, R27 ;  /* 0x0000001b18187221 */ /* 0x000fe20000000100 */
[----:B-1----:R-:W-:-:S04]  /*0440*/  FMUL R11, R12, R11 ;  /* 0x0000000b0c0b7220 */ /* 0x002fc80000400000 */
[C---:B------:R-:W-:Y:S01]  /*0450*/  FMUL R22, R11.reuse, R22 ;  /* 0x000000160b167220 */ /* 0x040fe20000400000 */
[C---:B------:R-:W-:Y:S01]  /*0460*/  FMUL R14, R11.reuse, R14 ;  /* 0x0000000e0b0e7220 */ /* 0x040fe20000400000 */
[C---:B------:R-:W-:Y:S02]  /*0470*/  FMUL R10, R11.reuse, R10 ;  /* 0x0000000a0b0a7220 */ /* 0x040fe40000400000 */
[--C-:B------:R-:W-:Y:S01]  /*0480*/  FFMA R22, R22, R26, R29.reuse ;  /* 0x0000001a16167223 */ /* 0x100fe2000000001d */
[----:B------:R-:W-:Y:S01]  /*0490*/  FMUL R24, R11, R24 ;  /* 0x000000180b187220 */ /* 0x000fe20000400000 */
[-CC-:B------:R-:W-:Y:S01]  /*04a0*/  FFMA R14, R14, R26.reuse, R29.reuse ;  /* 0x0000001a0e0e7223 */ /* 0x180fe2000000001d */
[-CC-:B------:R-:W-:Y:S02]  /*04b0*/  FFMA R10, R10, R26.reuse, R29.reuse ;  /* 0x0000001a0a0a7223 */ /* 0x180fe4000000001d */
[----:B------:R-:W-:Y:S01]  /*04c0*/  FSETP.GEU.AND P2, PT, R22, RZ, PT ;  /* 0x000000ff1600720b */ /* 0x000fe20003f4e000 */
[----:B------:R-:W-:Y:S01]  /*04d0*/  FFMA R24, R24, R26, R29 ;  /* 0x0000001a18187223 */ /* 0x000fe2000000001d */
[----:B------:R-:W-:-:S02]  /*04e0*/  FSETP.GEU.AND P1, PT, R14, RZ, PT ;  /* 0x000000ff0e00720b */ /* 0x000fc40003f2e000 */
[----:B------:R-:W-:Y:S02]  /*04f0*/  FSEL R9, R22, RZ, P2 ;  /* 0x000000ff16097208 */ /* 0x000fe40001000000 */
[----:B------:R-:W-:Y:S02]  /*0500*/  FSETP.GEU.AND P3, PT, R10, RZ, PT ;  /* 0x000000ff0a00720b */ /* 0x000fe40003f6e000 */
[----:B------:R-:W-:Y:S01]  /*0510*/  FSETP.GEU.AND P2, PT, R24, RZ, PT ;  /* 0x000000ff1800720b */ /* 0x000fe20003f4e000 */
[----:B--2---:R-:W-:Y:S01]  /*0520*/  FADD R28, R9, R28 ;  /* 0x0000001c091c7221 */ /* 0x004fe20000000000 */
[----:B------:R-:W-:Y:S02]  /*0530*/  FSEL R14, R14, RZ, P1 ;  /* 0x000000ff0e0e7208 */ /* 0x000fe40000800000 */
[----:B------:R-:W-:Y:S02]  /*0540*/  FSEL R9, R10, RZ, P3 ;  /* 0x000000ff0a097208 */ /* 0x000fe40001800000 */
[----:B------:R-:W-:-:S02]  /*0550*/  FSEL R11, R24, RZ, P2 ;  /* 0x000000ff180b7208 */ /* 0x000fc40001000000 */
[----:B------:R-:W-:Y:S01]  /*0560*/  LOP3.LUT R7, R4, 0x7f, RZ, 0xc0, !PT ;  /* 0x0000007f04077812 */ /* 0x000fe200078ec0ff */
[----:B------:R-:W-:Y:S01]  /*0570*/  FADD R5, R14, R5 ;  /* 0x000000050e057221 */ /* 0x000fe20000000000 */
[----:B------:R-:W-:Y:S01]  /*0580*/  FADD R9, R9, R8 ;  /* 0x0000000809097221 */ /* 0x000fe20000000000 */
[----:B------:R-:W-:Y:S01]  /*0590*/  FADD R6, R11, R6 ;  /* 0x000000060b067221 */ /* 0x000fe20000000000 */
[----:B------:R-:W-:-:S05]  /*05a0*/  LEA R7, R7, UR4, 0x2 ;  /* 0x0000000407077c11 */ /* 0x000fca000f8e10ff */
[----:B------:R0:W-:Y:S04]  /*05b0*/  STS [R7+0x200], R28 ;  /* 0x0002001c07007388 */ /* 0x0001e80000000800 */
[----:B------:R0:W-:Y:S04]  /*05c0*/  STS [R7+0x400], R5 ;  /* 0x0004000507007388 */ /* 0x0001e80000000800 */
[----:B------:R0:W-:Y:S04]  /*05d0*/  STS [R7], R9 ;  /* 0x0000000907007388 */ /* 0x0001e80000000800 */
[----:B------:R0:W-:Y:S01]  /*05e0*/  STS [R7+0x600], R6 ;  /* 0x0006000607007388 */ /* 0x0001e20000000800 */
[----:B------:R-:W-:-:S04]  /*05f0*/  SHF.L.U32 R4, R4, 0x2, RZ ;  /* 0x0000000204047819 */ /* 0x000fc800000006ff */
[----:B------:R-:W-:-:S04]  /*0600*/  LOP3.LUT R8, R4, 0x1fc, RZ, 0xc0, !PT ;  /* 0x000001fc04087812 */ /* 0x000fc800078ec0ff */
[----:B------:R-:W-:Y:S01]  /*0610*/  LEA R4, R8, UR4, 0x2 ;  /* 0x0000000408047c11 */ /* 0x000fe2000f8e10ff */
[----:B------:R-:W-:Y:S06]  /*0620*/  BAR.SYNC.DEFER_BLOCKING 0x0 ;  /* 0x0000000000007b1d */ /* 0x000fec0000010000 */
[----:B0-----:R-:W-:Y:S05]  /*0630*/  @P0 EXIT ;  /* 0x000000000000094d */ /* 0x001fea0003800000 */
[----:B------:R-:W0:Y:S01]  /*0640*/  LDS.128 R4, [R4] ;  /* 0x0000000004047984 */ /* 0x000e220000000c00 */
[----:B------:R-:W-:Y:S02]  /*0650*/  SHF.R.S32.HI R9, RZ, 0x16, R2 ;  /* 0x00000016ff097819 */ /* 0x000fe40000011402 */
[----:B------:R-:W-:Y:S02]  /*0660*/  LOP3.LUT R8, R3, R8, RZ, 0xfc, !PT ;  /* 0x0000000803087212 */ /* 0x000fe400078efcff */
[----:B------:R-:W-:Y:S01]  /*0670*/  SGXT R9, R9, 0x1 ;  /* 0x000000010909781a */ /* 0x000fe20000000200 */
[----:B------:R-:W1:Y:S03]  /*0680*/  LDC.64 R2, c[0x0][0x240] ;  /* 0x00009000ff027b82 */ /* 0x000e660000000a00 */
[----:B------:R-:W-:-:S04]  /*0690*/  LEA.HI R9, R9, R8, RZ, 0x8 ;  /* 0x0000000809097211 */ /* 0x000fc800078f40ff */
[C---:B------:R-:W-:Y:S02]  /*06a0*/  LOP3.LUT R11, R9.reuse, 0xffffff00, RZ, 0xc0, !PT ;  /* 0xffffff00090b7812 */ /* 0x040fe400078ec0ff */
[----:B------:R-:W-:-:S03]  /*06b0*/  SHF.L.U32 R9, R9, 0x6, RZ ;  /* 0x0000000609097819 */ /* 0x000fc600000006ff */
[----:B------:R-:W-:-:S05]  /*06c0*/  IMAD.IADD R11, R8, 0x1, -R11 ;  /* 0x00000001080b7824 */ /* 0x000fca00078e0a0b */
[----:B------:R-:W-:Y:S02]  /*06d0*/  LEA R11, R0, R11, 0x8 ;  /* 0x0000000b000b7211 */ /* 0x000fe400078e40ff */
[----:B------:R-:W-:-:S04]  /*06e0*/  LOP3.LUT R0, R9, 0xffffc000, RZ, 0xc0, !PT ;  /* 0xffffc00009007812 */ /* 0x000fc800078ec0ff */
[----:B------:R-:W-:-:S05]  /*06f0*/  IADD3 R11, R11, R0, RZ ;  /* 0x000000000b0b7210 */ /* 0x000fca0007ffe0ff */
[----:B-1----:R-:W-:-:S05]  /*0700*/  IMAD.WIDE R2, R11, 0x4, R2 ;  /* 0x000000040b027825 */ /* 0x002fca00078e0202 */
[----:B0-----:R-:W-:Y:S01]  /*0710*/  STG.E.128 desc[UR6][R2.64], R4 ;  /* 0x0000000402007986 */ /* 0x001fe2000c101d06 */
[----:B------:R-:W-:Y:S05]  /*0720*/  EXIT ;  /* 0x000000000000794d */ /* 0x000fea0003800000 */
.L_x_0:
[----:B------:R-:W-:-:S00]  /*0730*/  BRA `(.L_x_0) ;  /* 0xfffffffc00fc7947 */ /* 0x000fc0000383ffff */
[----:B------:R-:W-:-:S00]  /*0740*/  NOP ;  /* 0x0000000000007918 */ /* 0x000fc00000000000 */
        /* <DEDUP_REMOVED lines=11> */
.L_x_1:


//--------------------- .nv.global.init           --------------------------
	.section	.nv.global.init,"aw",@progbits
.nv.global.init:
	.type		_$_str,@object
	.size		_$_str,(_$_str_$_2 - _$_str)
_$_str:
        /*0000*/ 	.byte	0x5f, 0x5f, 0x43, 0x55, 0x44, 0x41, 0x5f, 0x46, 0x54, 0x5a, 0x00
	.type		_$_str_$_2,@object
	.size		_$_str_$_2,(.L_1 - _$_str_$_2)
_$_str_$_2:
        /*000b*/ 	.byte	0x5f, 0x5f, 0x43, 0x55, 0x44, 0x41, 0x5f, 0x50, 0x52, 0x45, 0x43, 0x5f, 0x53, 0x51, 0x52, 0x54
        /*001b*/ 	.byte	0x00
.L_1:


//--------------------- .nv.shared.triton_poi_fused__native_batch_norm_legit_no_training_add_relu_23 --------------------------
	.section	.nv.shared.triton_poi_fused__native_batch_norm_legit_no_training_add_relu_23,"aw",@nobits
	.sectionflags	@""
	.align	16
	.zero		1024


//--------------------- .nv.constant0.triton_poi_fused__native_batch_norm_legit_no_training_add_relu_23 --------------------------
	.section	.nv.constant0.triton_poi_fused__native_batch_norm_legit_no_training_add_relu_23,"a",@progbits
	.sectionflags	@""
	.align	4
.nv.constant0.triton_poi_fused__native_batch_norm_legit_no_training_add_relu_23:
	.zero		592
